//
// Generated by NVIDIA NVVM Compiler
//
// Compiler Build ID: CL-36424714
// Cuda compilation tools, release 13.0, V13.0.88
// Based on NVVM 20.0.0
//

.version 9.0
.target sm_100
.address_size 64

	// .globl	runAdd

.visible .entry runAdd(
	.param .u32 runAdd_param_0,
	.param .u64 .ptr .align 1 runAdd_param_1,
	.param .u32 runAdd_param_2,
	.param .u64 .ptr .align 1 runAdd_param_3,
	.param .u32 runAdd_param_4,
	.param .u64 .ptr .align 1 runAdd_param_5,
	.param .u32 runAdd_param_6,
	.param .u64 .ptr .align 1 runAdd_param_7,
	.param .u32 runAdd_param_8,
	.param .u64 .ptr .align 1 runAdd_param_9,
	.param .u32 runAdd_param_10,
	.param .u64 .ptr .align 1 runAdd_param_11,
	.param .u32 runAdd_param_12
)
{
	.reg .pred 	%p<25>;
	.reg .b32 	%r<79>;
	.reg .b32 	%f<22>;
	.reg .b64 	%rd<37>;
	.reg .b64 	%fd<10>;

	ld.param.u32 	%r37, [runAdd_param_0];
	ld.param.u64 	%rd15, [runAdd_param_3];
	ld.param.u64 	%rd16, [runAdd_param_5];
	ld.param.u64 	%rd17, [runAdd_param_7];
	ld.param.u64 	%rd18, [runAdd_param_9];
	cvta.to.global.u64 	%rd1, %rd15;
	cvta.to.global.u64 	%rd2, %rd17;
	cvta.to.global.u64 	%rd3, %rd16;
	cvta.to.global.u64 	%rd4, %rd18;
	mov.u32 	%r39, %ctaid.x;
	mov.u32 	%r40, %ntid.x;
	mov.u32 	%r41, %tid.x;
	mad.lo.s32 	%r76, %r39, %r40, %r41;
	setp.ge.s32 	%p1, %r76, %r37;
	@%p1 bra 	$L__BB0_29;
	ld.param.u32 	%r73, [runAdd_param_6];
	setp.lt.s32 	%p2, %r73, 3;
	@%p2 bra 	$L__BB0_29;
	ld.param.u32 	%r74, [runAdd_param_6];
	mul.hi.u32 	%r42, %r74, -1431655765;
	shr.u32 	%r43, %r42, 1;
	and.b32  	%r2, %r43, 1;
	and.b32  	%r3, %r43, 1073741822;
	neg.s32 	%r4, %r3;
	add.s64 	%rd6, %rd3, 12;
$L__BB0_3:
	ld.param.u32 	%r75, [runAdd_param_6];
	ld.param.u64 	%rd32, [runAdd_param_1];
	add.s32 	%r45, %r75, -3;
	setp.lt.u32 	%p3, %r45, 3;
	ld.global.u32 	%r46, [%rd4];
	ld.global.u32 	%r47, [%rd4+4];
	mul.lo.s32 	%r48, %r47, %r46;
	div.s32 	%r6, %r76, %r48;
	mul.lo.s32 	%r49, %r48, %r6;
	sub.s32 	%r50, %r76, %r49;
	div.s32 	%r7, %r50, %r46;
	mul.lo.s32 	%r51, %r7, %r46;
	sub.s32 	%r8, %r50, %r51;
	cvta.to.global.u64 	%rd19, %rd32;
	mul.wide.s32 	%rd20, %r76, 4;
	add.s64 	%rd5, %rd19, %rd20;
	mov.b32 	%r78, 0;
	@%p3 bra 	$L__BB0_20;
	ld.param.u64 	%rd33, [runAdd_param_11];
	cvta.to.global.u64 	%rd21, %rd33;
	add.s64 	%rd35, %rd21, 8;
	mov.u64 	%rd36, %rd6;
	mov.u32 	%r77, %r4;
$L__BB0_5:
	ld.global.u32 	%r10, [%rd36+-12];
	setp.lt.s32 	%p4, %r8, %r10;
	@%p4 bra 	$L__BB0_12;
	sub.s32 	%r11, %r8, %r10;
	ld.global.u32 	%r12, [%rd4];
	setp.ge.s32 	%p5, %r11, %r12;
	@%p5 bra 	$L__BB0_12;
	ld.global.u32 	%r13, [%rd36+-8];
	setp.lt.s32 	%p6, %r7, %r13;
	@%p6 bra 	$L__BB0_12;
	sub.s32 	%r14, %r7, %r13;
	ld.global.u32 	%r15, [%rd4+4];
	setp.ge.s32 	%p7, %r14, %r15;
	@%p7 bra 	$L__BB0_12;
	ld.global.u32 	%r16, [%rd36+-4];
	setp.lt.s32 	%p8, %r6, %r16;
	@%p8 bra 	$L__BB0_12;
	sub.s32 	%r17, %r6, %r16;
	ld.global.u32 	%r52, [%rd4+8];
	setp.ge.s32 	%p9, %r17, %r52;
	@%p9 bra 	$L__BB0_12;
	mad.lo.s32 	%r53, %r14, %r12, %r11;
	mul.lo.s32 	%r54, %r17, %r15;
	mad.lo.s32 	%r55, %r54, %r12, %r53;
	ld.global.u32 	%r56, [%rd5];
	cvt.rn.f32.s32 	%f1, %r56;
	ld.global.f32 	%f2, [%rd2];
	sub.f32 	%f3, %f1, %f2;
	mul.wide.s32 	%rd22, %r55, 4;
	add.s64 	%rd23, %rd1, %rd22;
	ld.global.u32 	%r57, [%rd23];
	cvt.rn.f32.s32 	%f4, %r57;
	ld.global.f32 	%f5, [%rd2+4];
	sub.f32 	%f6, %f4, %f5;
	mul.f32 	%f7, %f3, %f6;
	cvt.f64.f32 	%fd1, %f7;
	ld.global.f64 	%fd2, [%rd35+-8];
	add.f64 	%fd3, %fd2, %fd1;
	st.global.f64 	[%rd35+-8], %fd3;
$L__BB0_12:
	ld.global.u32 	%r18, [%rd36];
	setp.lt.s32 	%p10, %r8, %r18;
	@%p10 bra 	$L__BB0_19;
	sub.s32 	%r19, %r8, %r18;
	ld.global.u32 	%r20, [%rd4];
	setp.ge.s32 	%p11, %r19, %r20;
	@%p11 bra 	$L__BB0_19;
	ld.global.u32 	%r21, [%rd36+4];
	setp.lt.s32 	%p12, %r7, %r21;
	@%p12 bra 	$L__BB0_19;
	sub.s32 	%r22, %r7, %r21;
	ld.global.u32 	%r23, [%rd4+4];
	setp.ge.s32 	%p13, %r22, %r23;
	@%p13 bra 	$L__BB0_19;
	ld.global.u32 	%r24, [%rd36+8];
	setp.lt.s32 	%p14, %r6, %r24;
	@%p14 bra 	$L__BB0_19;
	sub.s32 	%r25, %r6, %r24;
	ld.global.u32 	%r58, [%rd4+8];
	setp.ge.s32 	%p15, %r25, %r58;
	@%p15 bra 	$L__BB0_19;
	mad.lo.s32 	%r59, %r22, %r20, %r19;
	mul.lo.s32 	%r60, %r25, %r23;
	mad.lo.s32 	%r61, %r60, %r20, %r59;
	ld.global.u32 	%r62, [%rd5];
	cvt.rn.f32.s32 	%f8, %r62;
	ld.global.f32 	%f9, [%rd2];
	sub.f32 	%f10, %f8, %f9;
	mul.wide.s32 	%rd24, %r61, 4;
	add.s64 	%rd25, %rd1, %rd24;
	ld.global.u32 	%r63, [%rd25];
	cvt.rn.f32.s32 	%f11, %r63;
	ld.global.f32 	%f12, [%rd2+4];
	sub.f32 	%f13, %f11, %f12;
	mul.f32 	%f14, %f10, %f13;
	cvt.f64.f32 	%fd4, %f14;
	ld.global.f64 	%fd5, [%rd35];
	add.f64 	%fd6, %fd5, %fd4;
	st.global.f64 	[%rd35], %fd6;
$L__BB0_19:
	add.s32 	%r77, %r77, 2;
	add.s64 	%rd36, %rd36, 24;
	add.s64 	%rd35, %rd35, 16;
	setp.ne.s32 	%p16, %r77, 0;
	mov.u32 	%r78, %r3;
	@%p16 bra 	$L__BB0_5;
$L__BB0_20:
	setp.eq.s32 	%p17, %r2, 0;
	@%p17 bra 	$L__BB0_28;
	mul.lo.s32 	%r64, %r78, 3;
	mul.wide.u32 	%rd26, %r64, 4;
	add.s64 	%rd12, %rd3, %rd26;
	ld.global.u32 	%r28, [%rd12];
	setp.lt.s32 	%p18, %r8, %r28;
	@%p18 bra 	$L__BB0_28;
	sub.s32 	%r29, %r8, %r28;
	ld.global.u32 	%r30, [%rd4];
	setp.ge.s32 	%p19, %r29, %r30;
	@%p19 bra 	$L__BB0_28;
	ld.global.u32 	%r31, [%rd12+4];
	setp.lt.s32 	%p20, %r7, %r31;
	@%p20 bra 	$L__BB0_28;
	sub.s32 	%r32, %r7, %r31;
	ld.global.u32 	%r33, [%rd4+4];
	setp.ge.s32 	%p21, %r32, %r33;
	@%p21 bra 	$L__BB0_28;
	ld.global.u32 	%r34, [%rd12+8];
	setp.lt.s32 	%p22, %r6, %r34;
	@%p22 bra 	$L__BB0_28;
	sub.s32 	%r35, %r6, %r34;
	ld.global.u32 	%r65, [%rd4+8];
	setp.ge.s32 	%p23, %r35, %r65;
	@%p23 bra 	$L__BB0_28;
	ld.param.u64 	%rd34, [runAdd_param_11];
	mad.lo.s32 	%r66, %r32, %r30, %r29;
	mul.lo.s32 	%r67, %r35, %r33;
	mad.lo.s32 	%r68, %r67, %r30, %r66;
	ld.global.u32 	%r69, [%rd5];
	cvt.rn.f32.s32 	%f15, %r69;
	ld.global.f32 	%f16, [%rd2];
	sub.f32 	%f17, %f15, %f16;
	mul.wide.s32 	%rd27, %r68, 4;
	add.s64 	%rd28, %rd1, %rd27;
	ld.global.u32 	%r70, [%rd28];
	cvt.rn.f32.s32 	%f18, %r70;
	ld.global.f32 	%f19, [%rd2+4];
	sub.f32 	%f20, %f18, %f19;
	mul.f32 	%f21, %f17, %f20;
	cvt.f64.f32 	%fd7, %f21;
	cvta.to.global.u64 	%rd29, %rd34;
	mul.wide.u32 	%rd30, %r78, 8;
	add.s64 	%rd31, %rd29, %rd30;
	ld.global.f64 	%fd8, [%rd31];
	add.f64 	%fd9, %fd8, %fd7;
	st.global.f64 	[%rd31], %fd9;
$L__BB0_28:
	mov.u32 	%r72, %nctaid.x;
	mad.lo.s32 	%r76, %r40, %r72, %r76;
	setp.lt.s32 	%p24, %r76, %r37;
	@%p24 bra 	$L__BB0_3;
$L__BB0_29:
	ret;

}


// ===== COMPILED SASS (sm_100) =====

	.target	sm_100

	.elftype	@"ET_EXEC"


//--------------------- .note.nv.tkinfo           --------------------------
	.section	.note.nv.tkinfo,"",@"SHT_NOTE"
	.sectionflags	@"SHF_NOTE_NV_TKINFO"
	.tkinfo
        /*0018*/ 	.word	0x00000002
        /*0030*/ 	.string	""
        /*0030*/ 	.string	"ptxas"
        /*0030*/ 	.string	"Cuda compilation tools, release 13.0, V13.0.88"
        /*0030*/ 	.string	"Build cuda_13.0.r13.0/compiler.36424714_0"
        /*0030*/ 	.string	"-arch sm_100 -m 64 "



//--------------------- .note.nv.cuinfo           --------------------------
	.section	.note.nv.cuinfo,"",@"SHT_NOTE"
	.sectionflags	@"SHF_NOTE_NV_CUINFO"
        /*0018*/ 	.short	0x0002
        /*001a*/ 	.short	0x0064
        /*001c*/ 	.short	0x0082
	.zero		2


//--------------------- .nv.info                  --------------------------
	.section	.nv.info,"",@"SHT_CUDA_INFO"
	.align	4


	//----- nvinfo : EIATTR_REGCOUNT
	.align		4
        /*0000*/ 	.byte	0x04, 0x2f
        /*0002*/ 	.short	(.L_1 - .L_0)
	.align		4
.L_0:
        /*0004*/ 	.word	index@(runAdd)
        /*0008*/ 	.word	0x0000001f


	//----- nvinfo : EIATTR_FRAME_SIZE
	.align		4
.L_1:
        /*000c*/ 	.byte	0x04, 0x11
        /*000e*/ 	.short	(.L_3 - .L_2)
	.align		4
.L_2:
        /*0010*/ 	.word	index@(runAdd)
        /*0014*/ 	.word	0x00000000


	//----- nvinfo : EIATTR_MIN_STACK_SIZE
	.align		4
.L_3:
        /*0018*/ 	.byte	0x04, 0x12
        /*001a*/ 	.short	(.L_5 - .L_4)
	.align		4
.L_4:
        /*001c*/ 	.word	index@(runAdd)
        /*0020*/ 	.word	0x00000000
.L_5:


//--------------------- .nv.compat                --------------------------
	.section	.nv.compat,"",@"SHT_CUDA_COMPAT_INFO"
	.align	4
        /*0000*/ 	.byte	0x02, 0x09, 0x00, 0x00, 0x02, 0x02, 0x01, 0x00, 0x02, 0x05, 0x05, 0x00, 0x03, 0x07, 0x01, 0x01
        /*0010*/ 	.byte	0x02, 0x03, 0x00, 0x00, 0x02, 0x06, 0x01, 0x00, 0x04, 0x0b, 0x08, 0x00, 0x01, 0x00, 0x00, 0x00
        /*0020*/ 	.byte	0x00, 0x00, 0x00, 0x00


//--------------------- .nv.info.runAdd           --------------------------
	.section	.nv.info.runAdd,"",@"SHT_CUDA_INFO"
	.sectionflags	@""
	.align	4


	//----- nvinfo : EIATTR_CUDA_API_VERSION
	.align		4
        /*0000*/ 	.byte	0x04, 0x37
        /*0002*/ 	.short	(.L_7 - .L_6)
.L_6:
        /*0004*/ 	.word	0x00000082


	//----- nvinfo : EIATTR_KPARAM_INFO
	.align		4
.L_7:
        /*0008*/ 	.byte	0x04, 0x17
        /*000a*/ 	.short	(.L_9 - .L_8)
.L_8:
        /*000c*/ 	.word	0x00000000
        /*0010*/ 	.short	0x000c
        /*0012*/ 	.short	0x0060
        /*0014*/ 	.byte	0x00, 0xf0, 0x11, 0x00


	//----- nvinfo : EIATTR_KPARAM_INFO
	.align		4
.L_9:
        /*0018*/ 	.byte	0x04, 0x17
        /*001a*/ 	.short	(.L_11 - .L_10)
.L_10:
        /*001c*/ 	.word	0x00000000
        /*0020*/ 	.short	0x000b
        /*0022*/ 	.short	0x0058
        /*0024*/ 	.byte	0x00, 0xf5, 0x21, 0x00


	//----- nvinfo : EIATTR_KPARAM_INFO
	.align		4
.L_11:
        /*0028*/ 	.byte	0x04, 0x17
        /*002a*/ 	.short	(.L_13 - .L_12)
.L_12:
        /*002c*/ 	.word	0x00000000
        /*0030*/ 	.short	0x000a
        /*0032*/ 	.short	0x0050
        /*0034*/ 	.byte	0x00, 0xf0, 0x11, 0x00


	//----- nvinfo : EIATTR_KPARAM_INFO
	.align		4
.L_13:
        /*0038*/ 	.byte	0x04, 0x17
        /*003a*/ 	.short	(.L_15 - .L_14)
.L_14:
        /*003c*/ 	.word	0x00000000
        /*0040*/ 	.short	0x0009
        /*0042*/ 	.short	0x0048
        /*0044*/ 	.byte	0x00, 0xf5, 0x21, 0x00


	//----- nvinfo : EIATTR_KPARAM_INFO
	.align		4
.L_15:
        /*0048*/ 	.byte	0x04, 0x17
        /*004a*/ 	.short	(.L_17 - .L_16)
.L_16:
        /*004c*/ 	.word	0x00000000
        /*0050*/ 	.short	0x0008
        /*0052*/ 	.short	0x0040
        /*0054*/ 	.byte	0x00, 0xf0, 0x11, 0x00


	//----- nvinfo : EIATTR_KPARAM_INFO
	.align		4
.L_17:
        /*0058*/ 	.byte	0x04, 0x17
        /*005a*/ 	.short	(.L_19 - .L_18)
.L_18:
        /*005c*/ 	.word	0x00000000
        /*0060*/ 	.short	0x0007
        /*0062*/ 	.short	0x0038
        /*0064*/ 	.byte	0x00, 0xf5, 0x21, 0x00


	//----- nvinfo : EIATTR_KPARAM_INFO
	.align		4
.L_19:
        /*0068*/ 	.byte	0x04, 0x17
        /*006a*/ 	.short	(.L_21 - .L_20)
.L_20:
        /*006c*/ 	.word	0x00000000
        /*0070*/ 	.short	0x0006
        /*0072*/ 	.short	0x0030
        /*0074*/ 	.byte	0x00, 0xf0, 0x11, 0x00


	//----- nvinfo : EIATTR_KPARAM_INFO
	.align		4
.L_21:
        /*0078*/ 	.byte	0x04, 0x17
        /*007a*/ 	.short	(.L_23 - .L_22)
.L_22:
        /*007c*/ 	.word	0x00000000
        /*0080*/ 	.short	0x0005
        /*0082*/ 	.short	0x0028
        /*0084*/ 	.byte	0x00, 0xf5, 0x21, 0x00


	//----- nvinfo : EIATTR_KPARAM_INFO
	.align		4
.L_23:
        /*0088*/ 	.byte	0x04, 0x17
        /*008a*/ 	.short	(.L_25 - .L_24)
.L_24:
        /*008c*/ 	.word	0x00000000
        /*0090*/ 	.short	0x0004
        /*0092*/ 	.short	0x0020
        /*0094*/ 	.byte	0x00, 0xf0, 0x11, 0x00


	//----- nvinfo : EIATTR_KPARAM_INFO
	.align		4
.L_25:
        /*0098*/ 	.byte	0x04, 0x17
        /*009a*/ 	.short	(.L_27 - .L_26)
.L_26:
        /*009c*/ 	.word	0x00000000
        /*00a0*/ 	.short	0x0003
        /*00a2*/ 	.short	0x0018
        /*00a4*/ 	.byte	0x00, 0xf5, 0x21, 0x00


	//----- nvinfo : EIATTR_KPARAM_INFO
	.align		4
.L_27:
        /*00a8*/ 	.byte	0x04, 0x17
        /*00aa*/ 	.short	(.L_29 - .L_28)
.L_28:
        /*00ac*/ 	.word	0x00000000
        /*00b0*/ 	.short	0x0002
        /*00b2*/ 	.short	0x0010
        /*00b4*/ 	.byte	0x00, 0xf0, 0x11, 0x00


	//----- nvinfo : EIATTR_KPARAM_INFO
	.align		4
.L_29:
        /*00b8*/ 	.byte	0x04, 0x17
        /*00ba*/ 	.short	(.L_31 - .L_30)
.L_30:
        /*00bc*/ 	.word	0x00000000
        /*00c0*/ 	.short	0x0001
        /*00c2*/ 	.short	0x0008
        /*00c4*/ 	.byte	0x00, 0xf5, 0x21, 0x00


	//----- nvinfo : EIATTR_KPARAM_INFO
	.align		4
.L_31:
        /*00c8*/ 	.byte	0x04, 0x17
        /*00ca*/ 	.short	(.L_33 - .L_32)
.L_32:
        /*00cc*/ 	.word	0x00000000
        /*00d0*/ 	.short	0x0000
        /*00d2*/ 	.short	0x0000
        /*00d4*/ 	.byte	0x00, 0xf0, 0x11, 0x00


	//----- nvinfo : EIATTR_SPARSE_MMA_MASK
	.align		4
.L_33:
        /*00d8*/ 	.byte	0x03, 0x50
        /*00da*/ 	.short	0x0000


	//----- nvinfo : EIATTR_MAXREG_COUNT
	.align		4
        /*00dc*/ 	.byte	0x03, 0x1b
        /*00de*/ 	.short	0x00ff


	//----- nvinfo : EIATTR_MERCURY_ISA_VERSION
	.align		4
        /*00e0*/ 	.byte	0x03, 0x5f
        /*00e2*/ 	.short	0x0101


	//----- nvinfo : EIATTR_VRC_CTA_INIT_COUNT
	.align		4
        /*00e4*/ 	.byte	0x02, 0x4a
	.zero		1
	.zero		1


	//----- nvinfo : EIATTR_EXIT_INSTR_OFFSETS
	.align		4
        /*00e8*/ 	.byte	0x04, 0x1c
        /*00ea*/ 	.short	(.L_35 - .L_34)


	//   ....[0]....
.L_34:
        /*00ec*/ 	.word	0x00000070


	//   ....[1]....
        /*00f0*/ 	.word	0x000000a0


	//   ....[2]....
        /*00f4*/ 	.word	0x00000f30


	//----- nvinfo : EIATTR_CRS_STACK_SIZE
	.align		4
.L_35:
        /*00f8*/ 	.byte	0x04, 0x1e
        /*00fa*/ 	.short	(.L_37 - .L_36)
.L_36:
        /*00fc*/ 	.word	0x00000000


	//----- nvinfo : EIATTR_CBANK_PARAM_SIZE
	.align		4
.L_37:
        /*0100*/ 	.byte	0x03, 0x19
        /*0102*/ 	.short	0x0064


	//----- nvinfo : EIATTR_PARAM_CBANK
	.align		4
        /*0104*/ 	.byte	0x04, 0x0a
        /*0106*/ 	.short	(.L_39 - .L_38)
	.align		4
.L_38:
        /*0108*/ 	.word	index@(.nv.constant0.runAdd)
        /*010c*/ 	.short	0x0380
        /*010e*/ 	.short	0x0064


	//----- nvinfo : EIATTR_SW_WAR
	.align		4
.L_39:
        /*0110*/ 	.byte	0x04, 0x36
        /*0112*/ 	.short	(.L_41 - .L_40)
.L_40:
        /*0114*/ 	.word	0x00000008
.L_41:


//--------------------- .nv.callgraph             --------------------------
	.section	.nv.callgraph,"",@"SHT_CUDA_CALLGRAPH"
	.align	4
	.sectionentsize	8
	.align		4
        /*0000*/ 	.word	0x00000000
	.align		4
        /*0004*/ 	.word	0xffffffff
	.align		4
        /*0008*/ 	.word	0x00000000
	.align		4
        /*000c*/ 	.word	0xfffffffe
	.align		4
        /*0010*/ 	.word	0x00000000
	.align		4
        /*0014*/ 	.word	0xfffffffd
	.align		4
        /*0018*/ 	.word	0x00000000
	.align		4
        /*001c*/ 	.word	0xfffffffc


//--------------------- .text.runAdd              --------------------------
	.section	.text.runAdd,"ax",@progbits
	.align	128
        .global         runAdd
        .type           runAdd,@function
        .size           runAdd,(.L_x_10 - runAdd)
        .other          runAdd,@"STO_CUDA_ENTRY STV_DEFAULT"
runAdd:
.text.runAdd:
[----:B------:R-:W-:Y:S01]  /*0000*/  LDC R1, c[0x0][0x37c] ;  /* 0x0000df00ff017b82 */ /* 0x000fe20000000800 */
[----:B------:R-:W0:Y:S07]  /*0010*/  S2R R5, SR_TID.X ;  /* 0x0000000000057919 */ /* 0x000e2e0000002100 */
[----:B------:R-:W0:Y:S01]  /*0020*/  S2UR UR4, SR_CTAID.X ;  /* 0x00000000000479c3 */ /* 0x000e220000002500 */
[----:B------:R-:W1:Y:S07]  /*0030*/  LDCU UR5, c[0x0][0x380] ;  /* 0x00007000ff0577ac */ /* 0x000e6e0008000800 */
[----:B------:R-:W0:Y:S02]  /*0040*/  LDC R0, c[0x0][0x360] ;  /* 0x0000d800ff007b82 */ /* 0x000e240000000800 */
[----:B0-----:R-:W-:-:S05]  /*0050*/  IMAD R5, R0, UR4, R5 ;  /* 0x0000000400057c24 */ /* 0x001fca000f8e0205 */
[----:B-1----:R-:W-:-:S13]  /*0060*/  ISETP.GE.AND P0, PT, R5, UR5, PT ;  /* 0x0000000505007c0c */ /* 0x002fda000bf06270 */
[----:B------:R-:W-:Y:S05]  /*0070*/  @P0 EXIT ;  /* 0x000000000000094d */ /* 0x000fea0003800000 */
[----:B------:R-:W0:Y:S02]  /*0080*/  LDC R2, c[0x0][0x3b0] ;  /* 0x0000ec00ff027b82 */ /* 0x000e240000000800 */
[----:B0-----:R-:W-:-:S13]  /*0090*/  ISETP.GE.AND P0, PT, R2, 0x3, PT ;  /* 0x000000030200780c */ /* 0x001fda0003f06270 */
[----:B------:R-:W-:Y:S05]  /*00a0*/  @!P0 EXIT ;  /* 0x000000000000894d */ /* 0x000fea0003800000 */
[----:B------:R-:W0:Y:S01]  /*00b0*/  LDCU.64 UR6, c[0x0][0x3a8] ;  /* 0x00007500ff0677ac */ /* 0x000e220008000a00 */
[----:B------:R-:W-:Y:S01]  /*00c0*/  IMAD.HI.U32 R2, R2, -0x55555555, RZ ;  /* 0xaaaaaaab02027827 */ /* 0x000fe200078e00ff */
[----:B------:R-:W1:Y:S04]  /*00d0*/  LDCU.64 UR8, c[0x0][0x358] ;  /* 0x00006b00ff0877ac */ /* 0x000e680008000a00 */
[----:B------:R-:W-:-:S04]  /*00e0*/  SHF.R.U32.HI R2, RZ, 0x1, R2 ;  /* 0x00000001ff027819 */ /* 0x000fc80000011602 */
[----:B------:R-:W-:-:S05]  /*00f0*/  LOP3.LUT R3, R2, 0x3ffffffe, RZ, 0xc0, !PT ;  /* 0x3ffffffe02037812 */ /* 0x000fca00078ec0ff */
[----:B------:R-:W-:Y:S01]  /*0100*/  IMAD.MOV R4, RZ, RZ, -R3 ;  /* 0x000000ffff047224 */ /* 0x000fe200078e0a03 */
[----:B0-----:R-:W-:-:S04]  /*0110*/  UIADD3 UR6, UP0, UPT, UR6, 0xc, URZ ;  /* 0x0000000c06067890 */ /* 0x001fc8000ff1e0ff */
[----:B-1----:R-:W-:-:S12]  /*0120*/  UIADD3.X UR7, UPT, UPT, URZ, UR7, URZ, UP0, !UPT ;  /* 0x00000007ff077290 */ /* 0x002fd800087fe4ff */
.L_x_8:
[----:B01----:R-:W0:Y:S01]  /*0130*/  LDC.64 R12, c[0x0][0x3c8] ;  /* 0x0000f200ff0c7b82 */ /* 0x003e220000000a00 */
[----:B------:R-:W1:Y:S01]  /*0140*/  LDCU UR4, c[0x0][0x3b0] ;  /* 0x00007600ff0477ac */ /* 0x000e620008000800 */
[----:B0-----:R-:W2:Y:S04]  /*0150*/  LDG.E R8, desc[UR8][R12.64] ;  /* 0x000000080c087981 */ /* 0x001ea8000c1e1900 */
[----:B------:R2:W3:Y:S01]  /*0160*/  LDG.E R7, desc[UR8][R12.64+0x4] ;  /* 0x000004080c077981 */ /* 0x0004e2000c1e1900 */
[----:B-1----:R-:W-:-:S04]  /*0170*/  UIADD3 UR4, UPT, UPT, UR4, -0x3, URZ ;  /* 0xfffffffd04047890 */ /* 0x002fc8000fffe0ff */
[----:B------:R-:W-:Y:S01]  /*0180*/  UISETP.GE.U32.AND UP0, UPT, UR4, 0x3, UPT ;  /* 0x000000030400788c */ /* 0x000fe2000bf06070 */
[----:B--2---:R-:W-:Y:S01]  /*0190*/  IABS R13, R8 ;  /* 0x00000008000d7213 */ /* 0x004fe20000000000 */
[----:B---3--:R-:W-:-:S05]  /*01a0*/  IMAD R10, R8, R7, RZ ;  /* 0x00000007080a7224 */ /* 0x008fca00078e02ff */
[-C--:B------:R-:W-:Y:S02]  /*01b0*/  IABS R14, R10.reuse ;  /* 0x0000000a000e7213 */ /* 0x080fe40000000000 */
[----:B------:R-:W-:Y:S02]  /*01c0*/  IABS R12, R10 ;  /* 0x0000000a000c7213 */ /* 0x000fe40000000000 */
[----:B------:R-:W0:Y:S08]  /*01d0*/  I2F.RP R9, R14 ;  /* 0x0000000e00097306 */ /* 0x000e300000209400 */
[----:B0-----:R-:W0:Y:S02]  /*01e0*/  MUFU.RCP R9, R9 ;  /* 0x0000000900097308 */ /* 0x001e240000001000 */
[----:B0-----:R-:W-:Y:S01]  /*01f0*/  VIADD R6, R9, 0xffffffe ;  /* 0x0ffffffe09067836 */ /* 0x001fe20000000000 */
[----:B------:R-:W-:-:S05]  /*0200*/  IABS R9, R5 ;  /* 0x0000000500097213 */ /* 0x000fca0000000000 */
[----:B------:R0:W1:Y:S02]  /*0210*/  F2I.FTZ.U32.TRUNC.NTZ R7, R6 ;  /* 0x0000000600077305 */ /* 0x000064000021f000 */
[----:B0-----:R-:W-:Y:S01]  /*0220*/  IMAD.MOV.U32 R6, RZ, RZ, RZ ;  /* 0x000000ffff067224 */ /* 0x001fe200078e00ff */
[----:B-1----:R-:W-:-:S05]  /*0230*/  IADD3 R11, PT, PT, RZ, -R7, RZ ;  /* 0x80000007ff0b7210 */ /* 0x002fca0007ffe0ff */
[----:B------:R-:W-:-:S04]  /*0240*/  IMAD R11, R11, R14, RZ ;  /* 0x0000000e0b0b7224 */ /* 0x000fc800078e02ff */
[----:B------:R-:W-:-:S04]  /*0250*/  IMAD.HI.U32 R11, R7, R11, R6 ;  /* 0x0000000b070b7227 */ /* 0x000fc800078e0006 */
[----:B------:R-:W-:Y:S01]  /*0260*/  IMAD.MOV.U32 R7, RZ, RZ, R13 ;  /* 0x000000ffff077224 */ /* 0x000fe200078e000d */
[----:B------:R-:W-:Y:S01]  /*0270*/  IADD3 R13, PT, PT, RZ, -R12, RZ ;  /* 0x8000000cff0d7210 */ /* 0x000fe20007ffe0ff */
[----:B------:R-:W-:Y:S02]  /*0280*/  IMAD.HI.U32 R6, R11, R9, RZ ;  /* 0x000000090b067227 */ /* 0x000fe400078e00ff */
[----:B------:R-:W0:Y:S02]  /*0290*/  I2F.RP R12, R7 ;  /* 0x00000007000c7306 */ /* 0x000e240000209400 */
[----:B------:R-:W-:-:S05]  /*02a0*/  IMAD R9, R6, R13, R9 ;  /* 0x0000000d06097224 */ /* 0x000fca00078e0209 */
[----:B------:R-:W-:Y:S01]  /*02b0*/  ISETP.GT.U32.AND P2, PT, R14, R9, PT ;  /* 0x000000090e00720c */ /* 0x000fe20003f44070 */
[----:B0-----:R-:W0:-:S12]  /*02c0*/  MUFU.RCP R12, R12 ;  /* 0x0000000c000c7308 */ /* 0x001e180000001000 */
[----:B------:R-:W-:Y:S01]  /*02d0*/  @!P2 IMAD.IADD R9, R9, 0x1, -R14 ;  /* 0x000000010909a824 */ /* 0x000fe200078e0a0e */
[----:B------:R-:W-:Y:S02]  /*02e0*/  @!P2 IADD3 R6, PT, PT, R6, 0x1, RZ ;  /* 0x000000010606a810 */ /* 0x000fe40007ffe0ff */
[----:B------:R-:W-:Y:S02]  /*02f0*/  ISETP.NE.AND P2, PT, R10, RZ, PT ;  /* 0x000000ff0a00720c */ /* 0x000fe40003f45270 */
[----:B------:R-:W-:Y:S02]  /*0300*/  ISETP.GE.U32.AND P0, PT, R9, R14, PT ;  /* 0x0000000e0900720c */ /* 0x000fe40003f06070 */
[----:B------:R-:W-:Y:S02]  /*0310*/  LOP3.LUT R9, R5, R10, RZ, 0x3c, !PT ;  /* 0x0000000a05097212 */ /* 0x000fe400078e3cff */
[----:B------:R-:W-:Y:S02]  /*0320*/  IABS R14, R8 ;  /* 0x00000008000e7213 */ /* 0x000fe40000000000 */
[----:B------:R-:W-:Y:S01]  /*0330*/  ISETP.GE.AND P1, PT, R9, RZ, PT ;  /* 0x000000ff0900720c */ /* 0x000fe20003f26270 */
[----:B0-----:R-:W-:Y:S01]  /*0340*/  VIADD R11, R12, 0xffffffe ;  /* 0x0ffffffe0c0b7836 */ /* 0x001fe20000000000 */
[----:B------:R-:W-:-:S02]  /*0350*/  IADD3 R9, PT, PT, -R10, RZ, RZ ;  /* 0x000000ff0a097210 */ /* 0x000fc40007ffe1ff */
[----:B------:R-:W-:-:S03]  /*0360*/  IADD3 R14, PT, PT, RZ, -R14, RZ ;  /* 0x8000000eff0e7210 */ /* 0x000fc60007ffe0ff */
[----:B------:R-:W0:Y:S01]  /*0370*/  F2I.FTZ.U32.TRUNC.NTZ R11, R11 ;  /* 0x0000000b000b7305 */ /* 0x000e22000021f000 */
[----:B------:R-:W-:-:S05]  /*0380*/  @P0 VIADD R6, R6, 0x1 ;  /* 0x0000000106060836 */ /* 0x000fca0000000000 */
[----:B------:R-:W-:Y:S01]  /*0390*/  @!P1 IMAD.MOV R6, RZ, RZ, -R6 ;  /* 0x000000ffff069224 */ /* 0x000fe200078e0a06 */
[----:B------:R-:W-:-:S05]  /*03a0*/  @!P2 LOP3.LUT R6, RZ, R10, RZ, 0x33, !PT ;  /* 0x0000000aff06a212 */ /* 0x000fca00078e33ff */
[----:B------:R-:W-:Y:S02]  /*03b0*/  IMAD R13, R6, R9, R5 ;  /* 0x00000009060d7224 */ /* 0x000fe400078e0205 */
[----:B0-----:R-:W-:-:S04]  /*03c0*/  IMAD.MOV R12, RZ, RZ, -R11 ;  /* 0x000000ffff0c7224 */ /* 0x001fc800078e0a0b */
[----:B------:R-:W-:Y:S01]  /*03d0*/  IMAD.MOV.U32 R10, RZ, RZ, R12 ;  /* 0x000000ffff0a7224 */ /* 0x000fe200078e000c */
[----:B------:R-:W-:-:S03]  /*03e0*/  IABS R12, R13 ;  /* 0x0000000d000c7213 */ /* 0x000fc60000000000 */
[----:B------:R-:W-:Y:S02]  /*03f0*/  IMAD R9, R10, R7, RZ ;  /* 0x000000070a097224 */ /* 0x000fe400078e02ff */
[----:B------:R-:W-:-:S04]  /*0400*/  IMAD.MOV.U32 R10, RZ, RZ, RZ ;  /* 0x000000ffff0a7224 */ /* 0x000fc800078e00ff */
[----:B------:R-:W-:-:S04]  /*0410*/  IMAD.HI.U32 R10, R11, R9, R10 ;  /* 0x000000090b0a7227 */ /* 0x000fc800078e000a */
[----:B------:R-:W-:Y:S01]  /*0420*/  IMAD.MOV.U32 R11, RZ, RZ, R12 ;  /* 0x000000ffff0b7224 */ /* 0x000fe200078e000c */
[----:B------:R-:W-:-:S03]  /*0430*/  MOV R12, R14 ;  /* 0x0000000e000c7202 */ /* 0x000fc60000000f00 */
[----:B------:R-:W-:-:S04]  /*0440*/  IMAD.HI.U32 R9, R10, R11, RZ ;  /* 0x0000000b0a097227 */ /* 0x000fc800078e00ff */
[----:B------:R-:W-:-:S05]  /*0450*/  IMAD R10, R9, R12, R11 ;  /* 0x0000000c090a7224 */ /* 0x000fca00078e020b */
[----:B------:R-:W-:-:S13]  /*0460*/  ISETP.GT.U32.AND P2, PT, R7, R10, PT ;  /* 0x0000000a0700720c */ /* 0x000fda0003f44070 */
[----:B------:R-:W-:Y:S02]  /*0470*/  @!P2 IMAD.IADD R10, R10, 0x1, -R7 ;  /* 0x000000010a0aa824 */ /* 0x000fe400078e0a07 */
[----:B------:R-:W-:Y:S01]  /*0480*/  @!P2 VIADD R9, R9, 0x1 ;  /* 0x000000010909a836 */ /* 0x000fe20000000000 */
[----:B------:R-:W-:Y:S02]  /*0490*/  ISETP.NE.AND P2, PT, R8, RZ, PT ;  /* 0x000000ff0800720c */ /* 0x000fe40003f45270 */
[----:B------:R-:W-:Y:S02]  /*04a0*/  ISETP.GE.U32.AND P0, PT, R10, R7, PT ;  /* 0x000000070a00720c */ /* 0x000fe40003f06070 */
[----:B------:R-:W-:Y:S01]  /*04b0*/  LOP3.LUT R7, R13, R8, RZ, 0x3c, !PT ;  /* 0x000000080d077212 */ /* 0x000fe200078e3cff */
[----:B------:R-:W0:Y:S03]  /*04c0*/  LDC.64 R10, c[0x0][0x388] ;  /* 0x0000e200ff0a7b82 */ /* 0x000e260000000a00 */
[----:B------:R-:W-:-:S07]  /*04d0*/  ISETP.GE.AND P1, PT, R7, RZ, PT ;  /* 0x000000ff0700720c */ /* 0x000fce0003f26270 */
[----:B------:R-:W-:-:S05]  /*04e0*/  @P0 IADD3 R9, PT, PT, R9, 0x1, RZ ;  /* 0x0000000109090810 */ /* 0x000fca0007ffe0ff */
[----:B------:R-:W-:-:S04]  /*04f0*/  IMAD.MOV.U32 R7, RZ, RZ, R9 ;  /* 0x000000ffff077224 */ /* 0x000fc800078e0009 */
[----:B------:R-:W-:Y:S01]  /*0500*/  @!P1 IMAD.MOV R7, RZ, RZ, -R7 ;  /* 0x000000ffff079224 */ /* 0x000fe200078e0a07 */
[----:B------:R-:W-:-:S04]  /*0510*/  @!P2 LOP3.LUT R7, RZ, R8, RZ, 0x33, !PT ;  /* 0x00000008ff07a212 */ /* 0x000fc800078e33ff */
[----:B------:R-:W-:Y:S01]  /*0520*/  IADD3 R9, PT, PT, -R7, RZ, RZ ;  /* 0x000000ff07097210 */ /* 0x000fe20007ffe1ff */
[----:B0-----:R-:W-:-:S04]  /*0530*/  IMAD.WIDE R10, R5, 0x4, R10 ;  /* 0x00000004050a7825 */ /* 0x001fc800078e020a */
[----:B------:R-:W-:Y:S02]  /*0540*/  IMAD R8, R8, R9, R13 ;  /* 0x0000000908087224 */ /* 0x000fe400078e020d */
[----:B------:R-:W-:Y:S01]  /*0550*/  IMAD.MOV.U32 R9, RZ, RZ, RZ ;  /* 0x000000ffff097224 */ /* 0x000fe200078e00ff */
[----:B------:R-:W-:Y:S06]  /*0560*/  BRA.U !UP0, `(.L_x_0) ;  /* 0x0000000508947547 */ /* 0x000fec000b800000 */
[----:B------:R-:W0:Y:S01]  /*0570*/  LDCU.64 UR4, c[0x0][0x3d8] ;  /* 0x00007b00ff0477ac */ /* 0x000e220008000a00 */
[----:B------:R-:W1:Y:S01]  /*0580*/  LDC.64 R12, c[0x0][0x398] ;  /* 0x0000e600ff0c7b82 */ /* 0x000e620000000a00 */
[----:B------:R-:W-:Y:S01]  /*0590*/  IMAD.U32 R14, RZ, RZ, UR6 ;  /* 0x00000006ff0e7e24 */ /* 0x000fe2000f8e00ff */
[----:B------:R-:W-:Y:S01]  /*05a0*/  MOV R15, UR7 ;  /* 0x00000007000f7c02 */ /* 0x000fe20008000f00 */
[----:B------:R-:W-:Y:S01]  /*05b0*/  IMAD.MOV.U32 R9, RZ, RZ, R4 ;  /* 0x000000ffff097224 */ /* 0x000fe200078e0004 */
[----:B0-----:R-:W-:-:S04]  /*05c0*/  UIADD3 UR4, UP0, UPT, UR4, 0x8, URZ ;  /* 0x0000000804047890 */ /* 0x001fc8000ff1e0ff */
[----:B------:R-:W-:Y:S02]  /*05d0*/  UIADD3.X UR5, UPT, UPT, URZ, UR5, URZ, UP0, !UPT ;  /* 0x00000005ff057290 */ /* 0x000fe400087fe4ff */
[----:B------:R-:W-:-:S04]  /*05e0*/  MOV R16, UR4 ;  /* 0x0000000400107c02 */ /* 0x000fc80008000f00 */
[----:B------:R-:W-:-:S07]  /*05f0*/  IMAD.U32 R17, RZ, RZ, UR5 ;  /* 0x00000005ff117e24 */ /* 0x000fce000f8e00ff */
.L_x_5:
[----:B------:R-:W2:Y:S01]  /*0600*/  LDG.E R27, desc[UR8][R14.64+-0xc] ;  /* 0xfffff4080e1b7981 */ /* 0x000ea2000c1e1900 */
[----:B------:R-:W-:Y:S01]  /*0610*/  IADD3 R9, PT, PT, R9, 0x2, RZ ;  /* 0x0000000209097810 */ /* 0x000fe20007ffe0ff */
[----:B------:R-:W-:Y:S03]  /*0620*/  BSSY.RECONVERGENT B0, `(.L_x_1) ;  /* 0x0000029000007945 */ /* 0x000fe60003800200 */
[----:B------:R-:W-:Y:S02]  /*0630*/  ISETP.NE.AND P0, PT, R9, RZ, PT ;  /* 0x000000ff0900720c */ /* 0x000fe40003f05270 */
[----:B--2---:R-:W-:-:S13]  /*0640*/  ISETP.GE.AND P1, PT, R8, R27, PT ;  /* 0x0000001b0800720c */ /* 0x004fda0003f26270 */
[----:B------:R-:W-:Y:S05]  /*0650*/  @!P1 BRA `(.L_x_2) ;  /* 0x0000000000949947 */ /* 0x000fea0003800000 */
[----:B------:R-:W0:Y:S02]  /*0660*/  LDC.64 R20, c[0x0][0x3c8] ;  /* 0x0000f200ff147b82 */ /* 0x000e240000000a00 */
[----:B0-----:R-:W2:Y:S01]  /*0670*/  LDG.E R24, desc[UR8][R20.64] ;  /* 0x0000000814187981 */ /* 0x001ea2000c1e1900 */
[----:B------:R-:W-:-:S05]  /*0680*/  IMAD.IADD R27, R8, 0x1, -R27 ;  /* 0x00000001081b7824 */ /* 0x000fca00078e0a1b */
[----:B--2---:R-:W-:-:S13]  /*0690*/  ISETP.GE.AND P1, PT, R27, R24, PT ;  /* 0x000000181b00720c */ /* 0x004fda0003f26270 */
[----:B------:R-:W-:Y:S05]  /*06a0*/  @P1 BRA `(.L_x_2) ;  /* 0x0000000000801947 */ /* 0x000fea0003800000 */
[----:B------:R-:W2:Y:S02]  /*06b0*/  LDG.E R26, desc[UR8][R14.64+-0x8] ;  /* 0xfffff8080e1a7981 */ /* 0x000ea4000c1e1900 */
[----:B--2---:R-:W-:-:S13]  /*06c0*/  ISETP.GE.AND P1, PT, R7, R26, PT ;  /* 0x0000001a0700720c */ /* 0x004fda0003f26270 */
[----:B------:R-:W-:Y:S05]  /*06d0*/  @!P1 BRA `(.L_x_2) ;  /* 0x0000000000749947 */ /* 0x000fea0003800000 */
[----:B------:R-:W2:Y:S01]  /*06e0*/  LDG.E R25, desc[UR8][R20.64+0x4] ;  /* 0x0000040814197981 */ /* 0x000ea2000c1e1900 */
[----:B------:R-:W-:-:S04]  /*06f0*/  IADD3 R26, PT, PT, R7, -R26, RZ ;  /* 0x8000001a071a7210 */ /* 0x000fc80007ffe0ff */
[----:B--2---:R-:W-:-:S13]  /*0700*/  ISETP.GE.AND P1, PT, R26, R25, PT ;  /* 0x000000191a00720c */ /* 0x004fda0003f26270 */
[----:B------:R-:W-:Y:S05]  /*0710*/  @P1 BRA `(.L_x_2) ;  /* 0x0000000000641947 */ /* 0x000fea0003800000 */
[----:B------:R-:W2:Y:S02]  /*0720*/  LDG.E R19, desc[UR8][R14.64+-0x4] ;  /* 0xfffffc080e137981 */ /* 0x000ea4000c1e1900 */
[----:B--2---:R-:W-:-:S13]  /*0730*/  ISETP.GE.AND P1, PT, R6, R19, PT ;  /* 0x000000130600720c */ /* 0x004fda0003f26270 */
[----:B------:R-:W-:Y:S05]  /*0740*/  @!P1 BRA `(.L_x_2) ;  /* 0x0000000000589947 */ /* 0x000fea0003800000 */
[----:B------:R-:W2:Y:S01]  /*0750*/  LDG.E R20, desc[UR8][R20.64+0x8] ;  /* 0x0000080814147981 */ /* 0x000ea2000c1e1900 */
[----:B------:R-:W-:-:S05]  /*0760*/  IMAD.IADD R28, R6, 0x1, -R19 ;  /* 0x00000001061c7824 */ /* 0x000fca00078e0a13 */
[----:B--2---:R-:W-:-:S13]  /*0770*/  ISETP.GE.AND P1, PT, R28, R20, PT ;  /* 0x000000141c00720c */ /* 0x004fda0003f26270 */
[----:B------:R-:W0:Y:S01]  /*0780*/  @!P1 LDC.64 R18, c[0x0][0x398] ;  /* 0x0000e600ff129b82 */ /* 0x000e220000000a00 */
[C---:B------:R-:W-:Y:S02]  /*0790*/  @!P1 IMAD R27, R24.reuse, R26, R27 ;  /* 0x0000001a181b9224 */ /* 0x040fe400078e021b */
[----:B------:R-:W-:Y:S01]  /*07a0*/  @!P1 IMAD R25, R25, R28, RZ ;  /* 0x0000001c19199224 */ /* 0x000fe200078e02ff */
[----:B------:R-:W2:Y:S03]  /*07b0*/  @!P1 LDG.E R26, desc[UR8][R10.64] ;  /* 0x000000080a1a9981 */ /* 0x000ea6000c1e1900 */
[----:B------:R-:W-:Y:S01]  /*07c0*/  @!P1 IMAD R25, R24, R25, R27 ;  /* 0x0000001918199224 */ /* 0x000fe200078e021b */
[----:B------:R-:W3:Y:S03]  /*07d0*/  @!P1 LDC.64 R22, c[0x0][0x3b8] ;  /* 0x0000ee00ff169b82 */ /* 0x000ee60000000a00 */
[----:B0-----:R-:W-:-:S02]  /*07e0*/  @!P1 IMAD.WIDE R24, R25, 0x4, R18 ;  /* 0x0000000419189825 */ /* 0x001fc400078e0212 */
[----:B------:R-:W4:Y:S04]  /*07f0*/  @!P1 LDG.E.64 R18, desc[UR8][R16.64+-0x8] ;  /* 0xfffff80810129981 */ /* 0x000f28000c1e1b00 */
[----:B------:R-:W5:Y:S04]  /*0800*/  @!P1 LDG.E R24, desc[UR8][R24.64] ;  /* 0x0000000818189981 */ /* 0x000f68000c1e1900 */
[----:B---3--:R-:W3:Y:S04]  /*0810*/  @!P1 LDG.E R21, desc[UR8][R22.64] ;  /* 0x0000000816159981 */ /* 0x008ee8000c1e1900 */
[----:B------:R-:W4:Y:S01]  /*0820*/  @!P1 LDG.E R27, desc[UR8][R22.64+0x4] ;  /* 0x00000408161b9981 */ /* 0x000f22000c1e1900 */
[----:B--2---:R-:W-:-:S02]  /*0830*/  @!P1 I2FP.F32.S32 R26, R26 ;  /* 0x0000001a001a9245 */ /* 0x004fc40000201400 */
[----:B-----5:R-:W-:-:S03]  /*0840*/  @!P1 I2FP.F32.S32 R20, R24 ;  /* 0x0000001800149245 */ /* 0x020fc60000201400 */
[----:B---3--:R-:W-:Y:S02]  /*0850*/  @!P1 FADD R21, R26, -R21 ;  /* 0x800000151a159221 */ /* 0x008fe40000000000 */
[----:B----4-:R-:W-:-:S04]  /*0860*/  @!P1 FADD R20, R20, -R27 ;  /* 0x8000001b14149221 */ /* 0x010fc80000000000 */
[----:B------:R-:W-:-:S06]  /*0870*/  @!P1 FMUL R20, R21, R20 ;  /* 0x0000001415149220 */ /* 0x000fcc0000400000 */
[----:B------:R-:W0:Y:S02]  /*0880*/  @!P1 F2F.F64.F32 R20, R20 ;  /* 0x0000001400149310 */ /* 0x000e240000201800 */
[----:B0-----:R-:W-:-:S07]  /*0890*/  @!P1 DADD R18, R20, R18 ;  /* 0x0000000014129229 */ /* 0x001fce0000000012 */
[----:B------:R0:W-:Y:S04]  /*08a0*/  @!P1 STG.E.64 desc[UR8][R16.64+-0x8], R18 ;  /* 0xfffff81210009986 */ /* 0x0001e8000c101b08 */
.L_x_2:
[----:B------:R-:W-:Y:S05]  /*08b0*/  BSYNC.RECONVERGENT B0 ;  /* 0x0000000000007941 */ /* 0x000fea0003800200 */
.L_x_1:
[----:B------:R-:W2:Y:S01]  /*08c0*/  LDG.E R21, desc[UR8][R14.64] ;  /* 0x000000080e157981 */ /* 0x000ea2000c1e1900 */
[----:B------:R-:W-:Y:S01]  /*08d0*/  BSSY.RECONVERGENT B0, `(.L_x_3) ;  /* 0x0000028000007945 */ /* 0x000fe20003800200 */
[----:B--2---:R-:W-:-:S13]  /*08e0*/  ISETP.GE.AND P1, PT, R8, R21, PT ;  /* 0x000000150800720c */ /* 0x004fda0003f26270 */
[----:B------:R-:W-:Y:S05]  /*08f0*/  @!P1 BRA `(.L_x_4) ;  /* 0x0000000000949947 */ /* 0x000fea0003800000 */
[----:B0-----:R-:W0:Y:S02]  /*0900*/  LDC.64 R18, c[0x0][0x3c8] ;  /* 0x0000f200ff127b82 */ /* 0x001e240000000a00 */
[----:B0-----:R-:W2:Y:S01]  /*0910*/  LDG.E R20, desc[UR8][R18.64] ;  /* 0x0000000812147981 */ /* 0x001ea2000c1e1900 */
        /* <DEDUP_REMOVED lines=17> */
[----:B------:R-:W0:Y:S01]  /*0a30*/  LDC.64 R18, c[0x0][0x3b8] ;  /* 0x0000ee00ff127b82 */ /* 0x000e220000000a00 */
[----:B------:R-:W-:Y:S01]  /*0a40*/  IMAD R23, R20, R22, R23 ;  /* 0x0000001614177224 */ /* 0x000fe200078e0217 */
[----:B------:R-:W2:Y:S01]  /*0a50*/  LDG.E R24, desc[UR8][R10.64] ;  /* 0x000000080a187981 */ /* 0x000ea2000c1e1900 */
[----:B------:R-:W-:-:S04]  /*0a60*/  IMAD R21, R21, R25, RZ ;  /* 0x0000001915157224 */ /* 0x000fc800078e02ff */
[----:B------:R-:W-:Y:S02]  /*0a70*/  IMAD R21, R20, R21, R23 ;  /* 0x0000001514157224 */ /* 0x000fe400078e0217 */
[----:B------:R-:W3:Y:S02]  /*0a80*/  LDG.E.64 R22, desc[UR8][R16.64] ;  /* 0x0000000810167981 */ /* 0x000ee4000c1e1b00 */
[----:B-1----:R-:W-:-:S06]  /*0a90*/  IMAD.WIDE R20, R21, 0x4, R12 ;  /* 0x0000000415147825 */ /* 0x002fcc00078e020c */
[----:B------:R-:W4:Y:S04]  /*0aa0*/  LDG.E R20, desc[UR8][R20.64] ;  /* 0x0000000814147981 */ /* 0x000f28000c1e1900 */
[----:B0-----:R-:W5:Y:S04]  /*0ab0*/  LDG.E R25, desc[UR8][R18.64] ;  /* 0x0000000812197981 */ /* 0x001f68000c1e1900 */
[----:B------:R-:W3:Y:S01]  /*0ac0*/  LDG.E R27, desc[UR8][R18.64+0x4] ;  /* 0x00000408121b7981 */ /* 0x000ee2000c1e1900 */
[----:B--2---:R-:W-:Y:S02]  /*0ad0*/  I2FP.F32.S32 R24, R24 ;  /* 0x0000001800187245 */ /* 0x004fe40000201400 */
[----:B----4-:R-:W-:-:S03]  /*0ae0*/  I2FP.F32.S32 R26, R20 ;  /* 0x00000014001a7245 */ /* 0x010fc60000201400 */
[----:B-----5:R-:W-:Y:S02]  /*0af0*/  FADD R24, R24, -R25 ;  /* 0x8000001918187221 */ /* 0x020fe40000000000 */
[----:B---3--:R-:W-:-:S04]  /*0b00*/  FADD R27, R26, -R27 ;  /* 0x8000001b1a1b7221 */ /* 0x008fc80000000000 */
[----:B------:R-:W-:-:S06]  /*0b10*/  FMUL R24, R24, R27 ;  /* 0x0000001b18187220 */ /* 0x000fcc0000400000 */
[----:B------:R-:W0:Y:S02]  /*0b20*/  F2F.F64.F32 R24, R24 ;  /* 0x0000001800187310 */ /* 0x000e240000201800 */
[----:B0-----:R-:W-:-:S07]  /*0b30*/  DADD R22, R24, R22 ;  /* 0x0000000018167229 */ /* 0x001fce0000000016 */
[----:B------:R2:W-:Y:S04]  /*0b40*/  STG.E.64 desc[UR8][R16.64], R22 ;  /* 0x0000001610007986 */ /* 0x0005e8000c101b08 */
.L_x_4:
[----:B------:R-:W-:Y:S05]  /*0b50*/  BSYNC.RECONVERGENT B0 ;  /* 0x0000000000007941 */ /* 0x000fea0003800200 */
.L_x_3:
[----:B------:R-:W-:Y:S02]  /*0b60*/  IADD3 R14, P1, PT, R14, 0x18, RZ ;  /* 0x000000180e0e7810 */ /* 0x000fe40007f3e0ff */
[----:B0-2---:R-:W-:-:S03]  /*0b70*/  IADD3 R16, P2, PT, R16, 0x10, RZ ;  /* 0x0000001010107810 */ /* 0x005fc60007f5e0ff */
[----:B------:R-:W-:Y:S01]  /*0b80*/  IMAD.X R15, RZ, RZ, R15, P1 ;  /* 0x000000ffff0f7224 */ /* 0x000fe200008e060f */
[----:B------:R-:W-:Y:S01]  /*0b90*/  IADD3.X R17, PT, PT, RZ, R17, RZ, P2, !PT ;  /* 0x00000011ff117210 */ /* 0x000fe200017fe4ff */
[----:B------:R-:W-:Y:S08]  /*0ba0*/  @P0 BRA `(.L_x_5) ;  /* 0xfffffff800940947 */ /* 0x000ff0000383ffff */
[----:B------:R-:W-:-:S07]  /*0bb0*/  IMAD.MOV.U32 R9, RZ, RZ, R3 ;  /* 0x000000ffff097224 */ /* 0x000fce00078e0003 */
.L_x_0:
[----:B------:R-:W-:-:S13]  /*0bc0*/  LOP3.LUT P0, RZ, R2, 0x1, RZ, 0xc0, !PT ;  /* 0x0000000102ff7812 */ /* 0x000fda000780c0ff */
[----:B------:R-:W-:Y:S05]  /*0bd0*/  @!P0 BRA `(.L_x_6) ;  /* 0x0000000000c08947 */ /* 0x000fea0003800000 */
[----:B-1----:R-:W0:Y:S01]  /*0be0*/  LDC.64 R12, c[0x0][0x3a8] ;  /* 0x0000ea00ff0c7b82 */ /* 0x002e220000000a00 */
[----:B------:R-:W-:-:S04]  /*0bf0*/  IMAD R15, R9, 0x3, RZ ;  /* 0x00000003090f7824 */ /* 0x000fc800078e02ff */
[----:B0-----:R-:W-:-:S05]  /*0c00*/  IMAD.WIDE.U32 R12, R15, 0x4, R12 ;  /* 0x000000040f0c7825 */ /* 0x001fca00078e000c */
[----:B------:R-:W2:Y:S01]  /*0c10*/  LDG.E R17, desc[UR8][R12.64] ;  /* 0x000000080c117981 */ /* 0x000ea2000c1e1900 */
[----:B------:R-:W-:Y:S01]  /*0c20*/  BSSY.RECONVERGENT B0, `(.L_x_6) ;  /* 0x000002b000007945 */ /* 0x000fe20003800200 */
[----:B--2---:R-:W-:-:S13]  /*0c30*/  ISETP.GE.AND P0, PT, R8, R17, PT ;  /* 0x000000110800720c */ /* 0x004fda0003f06270 */
[----:B------:R-:W-:Y:S05]  /*0c40*/  @!P0 BRA `(.L_x_7) ;  /* 0x0000000000a08947 */ /* 0x000fea0003800000 */
[----:B------:R-:W0:Y:S02]  /*0c50*/  LDC.64 R14, c[0x0][0x3c8] ;  /* 0x0000f200ff0e7b82 */ /* 0x000e240000000a00 */
        /* <DEDUP_REMOVED lines=22> */
[----:B------:R-:W-:Y:S01]  /*0dc0*/  IMAD R15, R16, R8, R15 ;  /* 0x00000008100f7224 */ /* 0x000fe200078e020f */
[----:B------:R-:W1:Y:S03]  /*0dd0*/  LDC.64 R6, c[0x0][0x3b8] ;  /* 0x0000ee00ff067b82 */ /* 0x000e660000000a00 */
[----:B0-----:R-:W-:-:S05]  /*0de0*/  IMAD.WIDE R14, R15, 0x4, R12 ;  /* 0x000000040f0e7825 */ /* 0x001fca00078e020c */
[----:B------:R-:W0:Y:S01]  /*0df0*/  LDC.64 R12, c[0x0][0x3d8] ;  /* 0x0000f600ff0c7b82 */ /* 0x000e220000000a00 */
[----:B------:R-:W3:Y:S04]  /*0e00*/  LDG.E R14, desc[UR8][R14.64] ;  /* 0x000000080e0e7981 */ /* 0x000ee8000c1e1900 */
[----:B-1----:R-:W4:Y:S04]  /*0e10*/  LDG.E R17, desc[UR8][R6.64] ;  /* 0x0000000806117981 */ /* 0x002f28000c1e1900 */
[----:B------:R-:W5:Y:S01]  /*0e20*/  LDG.E R19, desc[UR8][R6.64+0x4] ;  /* 0x0000040806137981 */ /* 0x000f62000c1e1900 */
[----:B0-----:R-:W-:-:S05]  /*0e30*/  IMAD.WIDE.U32 R8, R9, 0x8, R12 ;  /* 0x0000000809087825 */ /* 0x001fca00078e000c */
[----:B------:R-:W5:Y:S01]  /*0e40*/  LDG.E.64 R12, desc[UR8][R8.64] ;  /* 0x00000008080c7981 */ /* 0x000f62000c1e1b00 */
[----:B--2---:R-:W-:Y:S02]  /*0e50*/  I2FP.F32.S32 R16, R10 ;  /* 0x0000000a00107245 */ /* 0x004fe40000201400 */
[----:B---3--:R-:W-:-:S03]  /*0e60*/  I2FP.F32.S32 R18, R14 ;  /* 0x0000000e00127245 */ /* 0x008fc60000201400 */
[----:B----4-:R-:W-:Y:S02]  /*0e70*/  FADD R16, R16, -R17 ;  /* 0x8000001110107221 */ /* 0x010fe40000000000 */
[----:B-----5:R-:W-:-:S04]  /*0e80*/  FADD R19, R18, -R19 ;  /* 0x8000001312137221 */ /* 0x020fc80000000000 */
[----:B------:R-:W-:-:S04]  /*0e90*/  FMUL R16, R16, R19 ;  /* 0x0000001310107220 */ /* 0x000fc80000400000 */
[----:B------:R-:W0:Y:S02]  /*0ea0*/  F2F.F64.F32 R10, R16 ;  /* 0x00000010000a7310 */ /* 0x000e240000201800 */
[----:B0-----:R-:W-:-:S07]  /*0eb0*/  DADD R10, R10, R12 ;  /* 0x000000000a0a7229 */ /* 0x001fce000000000c */
[----:B------:R0:W-:Y:S04]  /*0ec0*/  STG.E.64 desc[UR8][R8.64], R10 ;  /* 0x0000000a08007986 */ /* 0x0001e8000c101b08 */
.L_x_7:
[----:B------:R-:W-:Y:S05]  /*0ed0*/  BSYNC.RECONVERGENT B0 ;  /* 0x0000000000007941 */ /* 0x000fea0003800200 */
.L_x_6:
[----:B------:R-:W2:Y:S01]  /*0ee0*/  LDCU UR4, c[0x0][0x370] ;  /* 0x00006e00ff0477ac */ /* 0x000ea20008000800 */
[----:B------:R-:W3:Y:S01]  /*0ef0*/  LDCU UR5, c[0x0][0x380] ;  /* 0x00007000ff0577ac */ /* 0x000ee20008000800 */
[----:B--2---:R-:W-:-:S05]  /*0f00*/  IMAD R5, R0, UR4, R5 ;  /* 0x0000000400057c24 */ /* 0x004fca000f8e0205 */
[----:B---3--:R-:W-:-:S13]  /*0f10*/  ISETP.GE.AND P0, PT, R5, UR5, PT ;  /* 0x0000000505007c0c */ /* 0x008fda000bf06270 */
[----:B------:R-:W-:Y:S05]  /*0f20*/  @!P0 BRA `(.L_x_8) ;  /* 0xfffffff000808947 */ /* 0x000fea000383ffff */
[----:B------:R-:W-:Y:S05]  /*0f30*/  EXIT ;  /* 0x000000000000794d */ /* 0x000fea0003800000 */
.L_x_9:
[----:B------:R-:W-:-:S00]  /*0f40*/  BRA `(.L_x_9) ;  /* 0xfffffffc00fc7947 */ /* 0x000fc0000383ffff */
[----:B------:R-:W-:-:S00]  /*0f50*/  NOP ;  /* 0x0000000000007918 */ /* 0x000fc00000000000 */
        /* <DEDUP_REMOVED lines=10> */
.L_x_10:


//--------------------- .nv.shared.reserved.0     --------------------------
	.section	.nv.shared.reserved.0,"aw",@nobits
	.weak		__nv_reservedSMEM_offset_0_alias
	.size		__nv_reservedSMEM_offset_0_alias, 0, 64
	.other		__nv_reservedSMEM_offset_0_alias,@"STO_CUDA_RESERVED_SHARED STV_DEFAULT"
__nv_reservedSMEM_offset_0_alias:
	.zero		0
	.zero		64


//--------------------- .nv.constant0.runAdd      --------------------------
	.section	.nv.constant0.runAdd,"a",@progbits
	.sectionflags	@""
	.align	4
.nv.constant0.runAdd:
	.zero		996


//--------------------- SYMBOLS --------------------------

	.type		.nv.reservedSmem.offset0,@object
	.size		.nv.reservedSmem.offset0,0x4
